//
// Generated by NVIDIA NVVM Compiler
//
// Compiler Build ID: CL-36424714
// Cuda compilation tools, release 13.0, V13.0.88
// Based on NVVM 20.0.0
//

.version 9.0
.target sm_100
.address_size 64

	// .globl	_Z13callOperationPiS_S_i
// _ZZ25callOperationSharedStaticPiS_S_iE3s_a has been demoted
// _ZZ25callOperationSharedStaticPiS_S_iE5s_res has been demoted
.extern .shared .align 16 .b8 data[];

.visible .entry _Z13callOperationPiS_S_i(
	.param .u64 .ptr .align 1 _Z13callOperationPiS_S_i_param_0,
	.param .u64 .ptr .align 1 _Z13callOperationPiS_S_i_param_1,
	.param .u64 .ptr .align 1 _Z13callOperationPiS_S_i_param_2,
	.param .u32 _Z13callOperationPiS_S_i_param_3
)
{
	.reg .pred 	%p<2>;
	.reg .b32 	%r<18>;
	.reg .b64 	%rd<11>;

	ld.param.u64 	%rd1, [_Z13callOperationPiS_S_i_param_0];
	ld.param.u64 	%rd2, [_Z13callOperationPiS_S_i_param_1];
	ld.param.u64 	%rd3, [_Z13callOperationPiS_S_i_param_2];
	ld.param.u32 	%r4, [_Z13callOperationPiS_S_i_param_3];
	mov.u32 	%r5, %ntid.x;
	mov.u32 	%r6, %ctaid.x;
	mov.u32 	%r7, %tid.x;
	mad.lo.s32 	%r1, %r5, %r6, %r7;
	mov.u32 	%r8, %ntid.y;
	mov.u32 	%r9, %ctaid.y;
	mov.u32 	%r10, %tid.y;
	mad.lo.s32 	%r11, %r8, %r9, %r10;
	max.s32 	%r12, %r1, %r11;
	setp.ge.s32 	%p1, %r12, %r4;
	@%p1 bra 	$L__BB0_2;
	cvta.to.global.u64 	%rd4, %rd3;
	cvta.to.global.u64 	%rd5, %rd1;
	cvta.to.global.u64 	%rd6, %rd2;
	mad.lo.s32 	%r13, %r4, %r1, %r11;
	mul.wide.s32 	%rd7, %r13, 4;
	add.s64 	%rd8, %rd5, %rd7;
	ld.global.u32 	%r14, [%rd8];
	add.s64 	%rd9, %rd6, %rd7;
	ld.global.u32 	%r15, [%rd9];
	sub.s32 	%r16, %r14, %r15;
	add.s64 	%rd10, %rd4, %rd7;
	max.s32 	%r17, %r16, 0;
	st.global.u32 	[%rd10], %r17;
$L__BB0_2:
	ret;

}
	// .globl	_Z25callOperationSharedStaticPiS_S_i
.visible .entry _Z25callOperationSharedStaticPiS_S_i(
	.param .u64 .ptr .align 1 _Z25callOperationSharedStaticPiS_S_i_param_0,
	.param .u64 .ptr .align 1 _Z25callOperationSharedStaticPiS_S_i_param_1,
	.param .u64 .ptr .align 1 _Z25callOperationSharedStaticPiS_S_i_param_2,
	.param .u32 _Z25callOperationSharedStaticPiS_S_i_param_3
)
{
	.reg .pred 	%p<2>;
	.reg .b32 	%r<23>;
	.reg .b64 	%rd<11>;
	// demoted variable
	.shared .align 4 .b8 _ZZ25callOperationSharedStaticPiS_S_iE3s_a[100];
	// demoted variable
	.shared .align 4 .b8 _ZZ25callOperationSharedStaticPiS_S_iE5s_res[100];
	ld.param.u64 	%rd1, [_Z25callOperationSharedStaticPiS_S_i_param_0];
	ld.param.u64 	%rd2, [_Z25callOperationSharedStaticPiS_S_i_param_1];
	ld.param.u64 	%rd3, [_Z25callOperationSharedStaticPiS_S_i_param_2];
	ld.param.u32 	%r4, [_Z25callOperationSharedStaticPiS_S_i_param_3];
	mov.u32 	%r5, %ntid.x;
	mov.u32 	%r6, %ctaid.x;
	mov.u32 	%r7, %tid.x;
	mad.lo.s32 	%r1, %r5, %r6, %r7;
	mov.u32 	%r8, %ntid.y;
	mov.u32 	%r9, %ctaid.y;
	mov.u32 	%r10, %tid.y;
	mad.lo.s32 	%r11, %r8, %r9, %r10;
	max.s32 	%r12, %r1, %r11;
	setp.ge.s32 	%p1, %r12, %r4;
	@%p1 bra 	$L__BB1_2;
	cvta.to.global.u64 	%rd4, %rd3;
	cvta.to.global.u64 	%rd5, %rd1;
	cvta.to.global.u64 	%rd6, %rd2;
	mad.lo.s32 	%r13, %r4, %r1, %r11;
	mul.wide.s32 	%rd7, %r13, 4;
	add.s64 	%rd8, %rd5, %rd7;
	ld.global.u32 	%r14, [%rd8];
	shl.b32 	%r15, %r13, 2;
	mov.u32 	%r16, _ZZ25callOperationSharedStaticPiS_S_iE3s_a;
	add.s32 	%r17, %r16, %r15;
	st.shared.u32 	[%r17], %r14;
	add.s64 	%rd9, %rd6, %rd7;
	ld.global.u32 	%r18, [%rd9];
	sub.s32 	%r19, %r14, %r18;
	mov.u32 	%r20, _ZZ25callOperationSharedStaticPiS_S_iE5s_res;
	add.s32 	%r21, %r20, %r15;
	max.s32 	%r22, %r19, 0;
	st.shared.u32 	[%r21], %r22;
	add.s64 	%rd10, %rd4, %rd7;
	st.global.u32 	[%rd10], %r22;
$L__BB1_2:
	ret;

}
	// .globl	_Z26callOperationSharedDynamicPiS_S_i
.visible .entry _Z26callOperationSharedDynamicPiS_S_i(
	.param .u64 .ptr .align 1 _Z26callOperationSharedDynamicPiS_S_i_param_0,
	.param .u64 .ptr .align 1 _Z26callOperationSharedDynamicPiS_S_i_param_1,
	.param .u64 .ptr .align 1 _Z26callOperationSharedDynamicPiS_S_i_param_2,
	.param .u32 _Z26callOperationSharedDynamicPiS_S_i_param_3
)
{
	.reg .pred 	%p<2>;
	.reg .b32 	%r<21>;
	.reg .b64 	%rd<11>;

	ld.param.u64 	%rd1, [_Z26callOperationSharedDynamicPiS_S_i_param_0];
	ld.param.u64 	%rd2, [_Z26callOperationSharedDynamicPiS_S_i_param_1];
	ld.param.u64 	%rd3, [_Z26callOperationSharedDynamicPiS_S_i_param_2];
	ld.param.u32 	%r4, [_Z26callOperationSharedDynamicPiS_S_i_param_3];
	mov.u32 	%r5, %ntid.x;
	mov.u32 	%r6, %ctaid.x;
	mov.u32 	%r7, %tid.x;
	mad.lo.s32 	%r1, %r5, %r6, %r7;
	mov.u32 	%r8, %ntid.y;
	mov.u32 	%r9, %ctaid.y;
	mov.u32 	%r10, %tid.y;
	mad.lo.s32 	%r11, %r8, %r9, %r10;
	max.s32 	%r12, %r1, %r11;
	setp.ge.s32 	%p1, %r12, %r4;
	@%p1 bra 	$L__BB2_2;
	cvta.to.global.u64 	%rd4, %rd3;
	cvta.to.global.u64 	%rd5, %rd1;
	cvta.to.global.u64 	%rd6, %rd2;
	mad.lo.s32 	%r13, %r4, %r1, %r11;
	mul.wide.s32 	%rd7, %r13, 4;
	add.s64 	%rd8, %rd5, %rd7;
	ld.global.u32 	%r14, [%rd8];
	shl.b32 	%r15, %r13, 2;
	mov.u32 	%r16, data;
	add.s32 	%r17, %r16, %r15;
	st.shared.u32 	[%r17], %r14;
	add.s64 	%rd9, %rd6, %rd7;
	ld.global.u32 	%r18, [%rd9];
	st.shared.u32 	[%r17+100], %r18;
	sub.s32 	%r19, %r14, %r18;
	max.s32 	%r20, %r19, 0;
	st.shared.u32 	[%r17+200], %r20;
	add.s64 	%rd10, %rd4, %rd7;
	st.global.u32 	[%rd10], %r20;
$L__BB2_2:
	ret;

}


// ===== COMPILED SASS (sm_100) =====

	.target	sm_100

	.elftype	@"ET_EXEC"


//--------------------- .note.nv.tkinfo           --------------------------
	.section	.note.nv.tkinfo,"",@"SHT_NOTE"
	.sectionflags	@"SHF_NOTE_NV_TKINFO"
	.tkinfo
        /*0018*/ 	.word	0x00000002
        /*0030*/ 	.string	""
        /*0030*/ 	.string	"ptxas"
        /*0030*/ 	.string	"Cuda compilation tools, release 13.0, V13.0.88"
        /*0030*/ 	.string	"Build cuda_13.0.r13.0/compiler.36424714_0"
        /*0030*/ 	.string	"-arch sm_100 -m 64 "



//--------------------- .note.nv.cuinfo           --------------------------
	.section	.note.nv.cuinfo,"",@"SHT_NOTE"
	.sectionflags	@"SHF_NOTE_NV_CUINFO"
        /*0018*/ 	.short	0x0002
        /*001a*/ 	.short	0x0064
        /*001c*/ 	.short	0x0082
	.zero		2


//--------------------- .nv.info                  --------------------------
	.section	.nv.info,"",@"SHT_CUDA_INFO"
	.align	4


	//----- nvinfo : EIATTR_REGCOUNT
	.align		4
        /*0000*/ 	.byte	0x04, 0x2f
        /*0002*/ 	.short	(.L_1 - .L_0)
	.align		4
.L_0:
        /*0004*/ 	.word	index@(_Z13callOperationPiS_S_i)
        /*0008*/ 	.word	0x0000000c


	//----- nvinfo : EIATTR_FRAME_SIZE
	.align		4
.L_1:
        /*000c*/ 	.byte	0x04, 0x11
        /*000e*/ 	.short	(.L_3 - .L_2)
	.align		4
.L_2:
        /*0010*/ 	.word	index@(_Z13callOperationPiS_S_i)
        /*0014*/ 	.word	0x00000000


	//----- nvinfo : EIATTR_REGCOUNT
	.align		4
.L_3:
        /*0018*/ 	.byte	0x04, 0x2f
        /*001a*/ 	.short	(.L_5 - .L_4)
	.align		4
.L_4:
        /*001c*/ 	.word	index@(_Z25callOperationSharedStaticPiS_S_i)
        /*0020*/ 	.word	0x00000010


	//----- nvinfo : EIATTR_FRAME_SIZE
	.align		4
.L_5:
        /*0024*/ 	.byte	0x04, 0x11
        /*0026*/ 	.short	(.L_7 - .L_6)
	.align		4
.L_6:
        /*0028*/ 	.word	index@(_Z25callOperationSharedStaticPiS_S_i)
        /*002c*/ 	.word	0x00000000


	//----- nvinfo : EIATTR_REGCOUNT
	.align		4
.L_7:
        /*0030*/ 	.byte	0x04, 0x2f
        /*0032*/ 	.short	(.L_9 - .L_8)
	.align		4
.L_8:
        /*0034*/ 	.word	index@(_Z26callOperationSharedDynamicPiS_S_i)
        /*0038*/ 	.word	0x0000000e


	//----- nvinfo : EIATTR_FRAME_SIZE
	.align		4
.L_9:
        /*003c*/ 	.byte	0x04, 0x11
        /*003e*/ 	.short	(.L_11 - .L_10)
	.align		4
.L_10:
        /*0040*/ 	.word	index@(_Z26callOperationSharedDynamicPiS_S_i)
        /*0044*/ 	.word	0x00000000


	//----- nvinfo : EIATTR_MIN_STACK_SIZE
	.align		4
.L_11:
        /*0048*/ 	.byte	0x04, 0x12
        /*004a*/ 	.short	(.L_13 - .L_12)
	.align		4
.L_12:
        /*004c*/ 	.word	index@(_Z26callOperationSharedDynamicPiS_S_i)
        /*0050*/ 	.word	0x00000000


	//----- nvinfo : EIATTR_MIN_STACK_SIZE
	.align		4
.L_13:
        /*0054*/ 	.byte	0x04, 0x12
        /*0056*/ 	.short	(.L_15 - .L_14)
	.align		4
.L_14:
        /*0058*/ 	.word	index@(_Z25callOperationSharedStaticPiS_S_i)
        /*005c*/ 	.word	0x00000000


	//----- nvinfo : EIATTR_MIN_STACK_SIZE
	.align		4
.L_15:
        /*0060*/ 	.byte	0x04, 0x12
        /*0062*/ 	.short	(.L_17 - .L_16)
	.align		4
.L_16:
        /*0064*/ 	.word	index@(_Z13callOperationPiS_S_i)
        /*0068*/ 	.word	0x00000000
.L_17:


//--------------------- .nv.compat                --------------------------
	.section	.nv.compat,"",@"SHT_CUDA_COMPAT_INFO"
	.align	4
        /*0000*/ 	.byte	0x02, 0x09, 0x00, 0x00, 0x02, 0x02, 0x01, 0x00, 0x02, 0x05, 0x05, 0x00, 0x03, 0x07, 0x01, 0x01
        /*0010*/ 	.byte	0x02, 0x03, 0x00, 0x00, 0x02, 0x06, 0x01, 0x00, 0x04, 0x0b, 0x08, 0x00, 0x09, 0x00, 0x00, 0x00
        /*0020*/ 	.byte	0x00, 0x00, 0x00, 0x00


//--------------------- .nv.info._Z26callOperationSharedDynamicPiS_S_i --------------------------
	.section	.nv.info._Z26callOperationSharedDynamicPiS_S_i,"",@"SHT_CUDA_INFO"
	.sectionflags	@""
	.align	4


	//----- nvinfo : EIATTR_CUDA_API_VERSION
	.align		4
        /*0000*/ 	.byte	0x04, 0x37
        /*0002*/ 	.short	(.L_19 - .L_18)
.L_18:
        /*0004*/ 	.word	0x00000082


	//----- nvinfo : EIATTR_KPARAM_INFO
	.align		4
.L_19:
        /*0008*/ 	.byte	0x04, 0x17
        /*000a*/ 	.short	(.L_21 - .L_20)
.L_20:
        /*000c*/ 	.word	0x00000000
        /*0010*/ 	.short	0x0003
        /*0012*/ 	.short	0x0018
        /*0014*/ 	.byte	0x00, 0xf0, 0x11, 0x00


	//----- nvinfo : EIATTR_KPARAM_INFO
	.align		4
.L_21:
        /*0018*/ 	.byte	0x04, 0x17
        /*001a*/ 	.short	(.L_23 - .L_22)
.L_22:
        /*001c*/ 	.word	0x00000000
        /*0020*/ 	.short	0x0002
        /*0022*/ 	.short	0x0010
        /*0024*/ 	.byte	0x00, 0xf5, 0x21, 0x00


	//----- nvinfo : EIATTR_KPARAM_INFO
	.align		4
.L_23:
        /*0028*/ 	.byte	0x04, 0x17
        /*002a*/ 	.short	(.L_25 - .L_24)
.L_24:
        /*002c*/ 	.word	0x00000000
        /*0030*/ 	.short	0x0001
        /*0032*/ 	.short	0x0008
        /*0034*/ 	.byte	0x00, 0xf5, 0x21, 0x00


	//----- nvinfo : EIATTR_KPARAM_INFO
	.align		4
.L_25:
        /*0038*/ 	.byte	0x04, 0x17
        /*003a*/ 	.short	(.L_27 - .L_26)
.L_26:
        /*003c*/ 	.word	0x00000000
        /*0040*/ 	.short	0x0000
        /*0042*/ 	.short	0x0000
        /*0044*/ 	.byte	0x00, 0xf5, 0x21, 0x00


	//----- nvinfo : EIATTR_SPARSE_MMA_MASK
	.align		4
.L_27:
        /*0048*/ 	.byte	0x03, 0x50
        /*004a*/ 	.short	0x0000


	//----- nvinfo : EIATTR_MAXREG_COUNT
	.align		4
        /*004c*/ 	.byte	0x03, 0x1b
        /*004e*/ 	.short	0x00ff


	//----- nvinfo : EIATTR_MERCURY_ISA_VERSION
	.align		4
        /*0050*/ 	.byte	0x03, 0x5f
        /*0052*/ 	.short	0x0101


	//----- nvinfo : EIATTR_VRC_CTA_INIT_COUNT
	.align		4
        /*0054*/ 	.byte	0x02, 0x4a
	.zero		1
	.zero		1


	//----- nvinfo : EIATTR_EXIT_INSTR_OFFSETS
	.align		4
        /*0058*/ 	.byte	0x04, 0x1c
        /*005a*/ 	.short	(.L_29 - .L_28)


	//   ....[0]....
.L_28:
        /*005c*/ 	.word	0x000000c0


	//   ....[1]....
        /*0060*/ 	.word	0x00000200


	//----- nvinfo : EIATTR_CBANK_PARAM_SIZE
	.align		4
.L_29:
        /*0064*/ 	.byte	0x03, 0x19
        /*0066*/ 	.short	0x001c


	//----- nvinfo : EIATTR_PARAM_CBANK
	.align		4
        /*0068*/ 	.byte	0x04, 0x0a
        /*006a*/ 	.short	(.L_31 - .L_30)
	.align		4
.L_30:
        /*006c*/ 	.word	index@(.nv.constant0._Z26callOperationSharedDynamicPiS_S_i)
        /*0070*/ 	.short	0x0380
        /*0072*/ 	.short	0x001c


	//----- nvinfo : EIATTR_SW_WAR
	.align		4
.L_31:
        /*0074*/ 	.byte	0x04, 0x36
        /*0076*/ 	.short	(.L_33 - .L_32)
.L_32:
        /*0078*/ 	.word	0x00000008
.L_33:


//--------------------- .nv.info._Z25callOperationSharedStaticPiS_S_i --------------------------
	.section	.nv.info._Z25callOperationSharedStaticPiS_S_i,"",@"SHT_CUDA_INFO"
	.sectionflags	@""
	.align	4


	//----- nvinfo : EIATTR_CUDA_API_VERSION
	.align		4
        /*0000*/ 	.byte	0x04, 0x37
        /*0002*/ 	.short	(.L_35 - .L_34)
.L_34:
        /*0004*/ 	.word	0x00000082


	//----- nvinfo : EIATTR_KPARAM_INFO
	.align		4
.L_35:
        /*0008*/ 	.byte	0x04, 0x17
        /*000a*/ 	.short	(.L_37 - .L_36)
.L_36:
        /*000c*/ 	.word	0x00000000
        /*0010*/ 	.short	0x0003
        /*0012*/ 	.short	0x0018
        /*0014*/ 	.byte	0x00, 0xf0, 0x11, 0x00


	//----- nvinfo : EIATTR_KPARAM_INFO
	.align		4
.L_37:
        /*0018*/ 	.byte	0x04, 0x17
        /*001a*/ 	.short	(.L_39 - .L_38)
.L_38:
        /*001c*/ 	.word	0x00000000
        /*0020*/ 	.short	0x0002
        /*0022*/ 	.short	0x0010
        /*0024*/ 	.byte	0x00, 0xf5, 0x21, 0x00


	//----- nvinfo : EIATTR_KPARAM_INFO
	.align		4
.L_39:
        /*0028*/ 	.byte	0x04, 0x17
        /*002a*/ 	.short	(.L_41 - .L_40)
.L_40:
        /*002c*/ 	.word	0x00000000
        /*0030*/ 	.short	0x0001
        /*0032*/ 	.short	0x0008
        /*0034*/ 	.byte	0x00, 0xf5, 0x21, 0x00


	//----- nvinfo : EIATTR_KPARAM_INFO
	.align		4
.L_41:
        /*0038*/ 	.byte	0x04, 0x17
        /*003a*/ 	.short	(.L_43 - .L_42)
.L_42:
        /*003c*/ 	.word	0x00000000
        /*0040*/ 	.short	0x0000
        /*0042*/ 	.short	0x0000
        /*0044*/ 	.byte	0x00, 0xf5, 0x21, 0x00


	//----- nvinfo : EIATTR_SPARSE_MMA_MASK
	.align		4
.L_43:
        /*0048*/ 	.byte	0x03, 0x50
        /*004a*/ 	.short	0x0000


	//----- nvinfo : EIATTR_MAXREG_COUNT
	.align		4
        /*004c*/ 	.byte	0x03, 0x1b
        /*004e*/ 	.short	0x00ff


	//----- nvinfo : EIATTR_MERCURY_ISA_VERSION
	.align		4
        /*0050*/ 	.byte	0x03, 0x5f
        /*0052*/ 	.short	0x0101


	//----- nvinfo : EIATTR_VRC_CTA_INIT_COUNT
	.align		4
        /*0054*/ 	.byte	0x02, 0x4a
	.zero		1
	.zero		1


	//----- nvinfo : EIATTR_EXIT_INSTR_OFFSETS
	.align		4
        /*0058*/ 	.byte	0x04, 0x1c
        /*005a*/ 	.short	(.L_45 - .L_44)


	//   ....[0]....
.L_44:
        /*005c*/ 	.word	0x000000c0


	//   ....[1]....
        /*0060*/ 	.word	0x00000220


	//----- nvinfo : EIATTR_CBANK_PARAM_SIZE
	.align		4
.L_45:
        /*0064*/ 	.byte	0x03, 0x19
        /*0066*/ 	.short	0x001c


	//----- nvinfo : EIATTR_PARAM_CBANK
	.align		4
        /*0068*/ 	.byte	0x04, 0x0a
        /*006a*/ 	.short	(.L_47 - .L_46)
	.align		4
.L_46:
        /*006c*/ 	.word	index@(.nv.constant0._Z25callOperationSharedStaticPiS_S_i)
        /*0070*/ 	.short	0x0380
        /*0072*/ 	.short	0x001c


	//----- nvinfo : EIATTR_SW_WAR
	.align		4
.L_47:
        /*0074*/ 	.byte	0x04, 0x36
        /*0076*/ 	.short	(.L_49 - .L_48)
.L_48:
        /*0078*/ 	.word	0x00000008
.L_49:


//--------------------- .nv.info._Z13callOperationPiS_S_i --------------------------
	.section	.nv.info._Z13callOperationPiS_S_i,"",@"SHT_CUDA_INFO"
	.sectionflags	@""
	.align	4


	//----- nvinfo : EIATTR_CUDA_API_VERSION
	.align		4
        /*0000*/ 	.byte	0x04, 0x37
        /*0002*/ 	.short	(.L_51 - .L_50)
.L_50:
        /*0004*/ 	.word	0x00000082


	//----- nvinfo : EIATTR_KPARAM_INFO
	.align		4
.L_51:
        /*0008*/ 	.byte	0x04, 0x17
        /*000a*/ 	.short	(.L_53 - .L_52)
.L_52:
        /*000c*/ 	.word	0x00000000
        /*0010*/ 	.short	0x0003
        /*0012*/ 	.short	0x0018
        /*0014*/ 	.byte	0x00, 0xf0, 0x11, 0x00


	//----- nvinfo : EIATTR_KPARAM_INFO
	.align		4
.L_53:
        /*0018*/ 	.byte	0x04, 0x17
        /*001a*/ 	.short	(.L_55 - .L_54)
.L_54:
        /*001c*/ 	.word	0x00000000
        /*0020*/ 	.short	0x0002
        /*0022*/ 	.short	0x0010
        /*0024*/ 	.byte	0x00, 0xf5, 0x21, 0x00


	//----- nvinfo : EIATTR_KPARAM_INFO
	.align		4
.L_55:
        /*0028*/ 	.byte	0x04, 0x17
        /*002a*/ 	.short	(.L_57 - .L_56)
.L_56:
        /*002c*/ 	.word	0x00000000
        /*0030*/ 	.short	0x0001
        /*0032*/ 	.short	0x0008
        /*0034*/ 	.byte	0x00, 0xf5, 0x21, 0x00


	//----- nvinfo : EIATTR_KPARAM_INFO
	.align		4
.L_57:
        /*0038*/ 	.byte	0x04, 0x17
        /*003a*/ 	.short	(.L_59 - .L_58)
.L_58:
        /*003c*/ 	.word	0x00000000
        /*0040*/ 	.short	0x0000
        /*0042*/ 	.short	0x0000
        /*0044*/ 	.byte	0x00, 0xf5, 0x21, 0x00


	//----- nvinfo : EIATTR_SPARSE_MMA_MASK
	.align		4
.L_59:
        /*0048*/ 	.byte	0x03, 0x50
        /*004a*/ 	.short	0x0000


	//----- nvinfo : EIATTR_MAXREG_COUNT
	.align		4
        /*004c*/ 	.byte	0x03, 0x1b
        /*004e*/ 	.short	0x00ff


	//----- nvinfo : EIATTR_MERCURY_ISA_VERSION
	.align		4
        /*0050*/ 	.byte	0x03, 0x5f
        /*0052*/ 	.short	0x0101


	//----- nvinfo : EIATTR_VRC_CTA_INIT_COUNT
	.align		4
        /*0054*/ 	.byte	0x02, 0x4a
	.zero		1
	.zero		1


	//----- nvinfo : EIATTR_EXIT_INSTR_OFFSETS
	.align		4
        /*0058*/ 	.byte	0x04, 0x1c
        /*005a*/ 	.short	(.L_61 - .L_60)


	//   ....[0]....
.L_60:
        /*005c*/ 	.word	0x000000c0


	//   ....[1]....
        /*0060*/ 	.word	0x00000190


	//----- nvinfo : EIATTR_CBANK_PARAM_SIZE
	.align		4
.L_61:
        /*0064*/ 	.byte	0x03, 0x19
        /*0066*/ 	.short	0x001c


	//----- nvinfo : EIATTR_PARAM_CBANK
	.align		4
        /*0068*/ 	.byte	0x04, 0x0a
        /*006a*/ 	.short	(.L_63 - .L_62)
	.align		4
.L_62:
        /*006c*/ 	.word	index@(.nv.constant0._Z13callOperationPiS_S_i)
        /*0070*/ 	.short	0x0380
        /*0072*/ 	.short	0x001c


	//----- nvinfo : EIATTR_SW_WAR
	.align		4
.L_63:
        /*0074*/ 	.byte	0x04, 0x36
        /*0076*/ 	.short	(.L_65 - .L_64)
.L_64:
        /*0078*/ 	.word	0x00000008
.L_65:


//--------------------- .nv.callgraph             --------------------------
	.section	.nv.callgraph,"",@"SHT_CUDA_CALLGRAPH"
	.align	4
	.sectionentsize	8
	.align		4
        /*0000*/ 	.word	0x00000000
	.align		4
        /*0004*/ 	.word	0xffffffff
	.align		4
        /*0008*/ 	.word	0x00000000
	.align		4
        /*000c*/ 	.word	0xfffffffe
	.align		4
        /*0010*/ 	.word	0x00000000
	.align		4
        /*0014*/ 	.word	0xfffffffd
	.align		4
        /*0018*/ 	.word	0x00000000
	.align		4
        /*001c*/ 	.word	0xfffffffc


//--------------------- .text._Z26callOperationSharedDynamicPiS_S_i --------------------------
	.section	.text._Z26callOperationSharedDynamicPiS_S_i,"ax",@progbits
	.align	128
        .global         _Z26callOperationSharedDynamicPiS_S_i
        .type           _Z26callOperationSharedDynamicPiS_S_i,@function
        .size           _Z26callOperationSharedDynamicPiS_S_i,(.L_x_3 - _Z26callOperationSharedDynamicPiS_S_i)
        .other          _Z26callOperationSharedDynamicPiS_S_i,@"STO_CUDA_ENTRY STV_DEFAULT"
_Z26callOperationSharedDynamicPiS_S_i:
.text._Z26callOperationSharedDynamicPiS_S_i:
[----:B------:R-:W-:Y:S01]  /*0000*/  LDC R1, c[0x0][0x37c] ;  /* 0x0000df00ff017b82 */ /* 0x000fe20000000800 */
[----:B------:R-:W0:Y:S01]  /*0010*/  S2R R0, SR_CTAID.X ;  /* 0x0000000000007919 */ /* 0x000e220000002500 */
[----:B------:R-:W0:Y:S01]  /*0020*/  LDCU UR4, c[0x0][0x360] ;  /* 0x00006c00ff0477ac */ /* 0x000e220008000800 */
[----:B------:R-:W0:Y:S01]  /*0030*/  S2R R3, SR_TID.X ;  /* 0x0000000000037919 */ /* 0x000e220000002100 */
[----:B------:R-:W1:Y:S01]  /*0040*/  LDCU UR5, c[0x0][0x364] ;  /* 0x00006c80ff0577ac */ /* 0x000e620008000800 */
[----:B------:R-:W1:Y:S01]  /*0050*/  S2R R7, SR_CTAID.Y ;  /* 0x0000000000077919 */ /* 0x000e620000002600 */
[----:B------:R-:W2:Y:S01]  /*0060*/  LDCU UR8, c[0x0][0x398] ;  /* 0x00007300ff0877ac */ /* 0x000ea20008000800 */
[----:B------:R-:W1:Y:S01]  /*0070*/  S2R R2, SR_TID.Y ;  /* 0x0000000000027919 */ /* 0x000e620000002200 */
[----:B0-----:R-:W-:Y:S02]  /*0080*/  IMAD R0, R0, UR4, R3 ;  /* 0x0000000400007c24 */ /* 0x001fe4000f8e0203 */
[----:B-1----:R-:W-:-:S05]  /*0090*/  IMAD R7, R7, UR5, R2 ;  /* 0x0000000507077c24 */ /* 0x002fca000f8e0202 */
[----:B------:R-:W-:-:S04]  /*00a0*/  VIMNMX R2, PT, PT, R0, R7, !PT ;  /* 0x0000000700027248 */ /* 0x000fc80007fe0100 */
[----:B--2---:R-:W-:-:S13]  /*00b0*/  ISETP.GE.AND P0, PT, R2, UR8, PT ;  /* 0x0000000802007c0c */ /* 0x004fda000bf06270 */
[----:B------:R-:W-:Y:S05]  /*00c0*/  @P0 EXIT ;  /* 0x000000000000094d */ /* 0x000fea0003800000 */
[----:B------:R-:W0:Y:S01]  /*00d0*/  LDC.64 R2, c[0x0][0x380] ;  /* 0x0000e000ff027b82 */ /* 0x000e220000000a00 */
[----:B------:R-:W1:Y:S01]  /*00e0*/  LDCU.64 UR6, c[0x0][0x358] ;  /* 0x00006b00ff0677ac */ /* 0x000e620008000a00 */
[----:B------:R-:W-:-:S06]  /*00f0*/  IMAD R9, R0, UR8, R7 ;  /* 0x0000000800097c24 */ /* 0x000fcc000f8e0207 */
[----:B------:R-:W2:Y:S08]  /*0100*/  LDC.64 R4, c[0x0][0x388] ;  /* 0x0000e200ff047b82 */ /* 0x000eb00000000a00 */
[----:B------:R-:W3:Y:S01]  /*0110*/  S2UR UR5, SR_CgaCtaId ;  /* 0x00000000000579c3 */ /* 0x000ee20000008800 */
[----:B0-----:R-:W-:-:S07]  /*0120*/  IMAD.WIDE R2, R9, 0x4, R2 ;  /* 0x0000000409027825 */ /* 0x001fce00078e0202 */
[----:B------:R-:W0:Y:S01]  /*0130*/  LDC.64 R6, c[0x0][0x390] ;  /* 0x0000e400ff067b82 */ /* 0x000e220000000a00 */
[----:B-1----:R-:W4:Y:S01]  /*0140*/  LDG.E R2, desc[UR6][R2.64] ;  /* 0x0000000602027981 */ /* 0x002f22000c1e1900 */
[----:B--2---:R-:W-:-:S06]  /*0150*/  IMAD.WIDE R4, R9, 0x4, R4 ;  /* 0x0000000409047825 */ /* 0x004fcc00078e0204 */
[----:B------:R-:W2:Y:S01]  /*0160*/  LDG.E R4, desc[UR6][R4.64] ;  /* 0x0000000604047981 */ /* 0x000ea2000c1e1900 */
[----:B------:R-:W-:Y:S02]  /*0170*/  UMOV UR4, 0x400 ;  /* 0x0000040000047882 */ /* 0x000fe40000000000 */
[----:B---3--:R-:W-:-:S06]  /*0180*/  ULEA UR4, UR5, UR4, 0x18 ;  /* 0x0000000405047291 */ /* 0x008fcc000f8ec0ff */
[C---:B------:R-:W-:Y:S01]  /*0190*/  LEA R11, R9.reuse, UR4, 0x2 ;  /* 0x00000004090b7c11 */ /* 0x040fe2000f8e10ff */
[----:B0-----:R-:W-:-:S04]  /*01a0*/  IMAD.WIDE R6, R9, 0x4, R6 ;  /* 0x0000000409067825 */ /* 0x001fc800078e0206 */
[----:B----4-:R-:W-:Y:S01]  /*01b0*/  STS [R11], R2 ;  /* 0x000000020b007388 */ /* 0x010fe20000000800 */
[----:B--2---:R-:W-:-:S03]  /*01c0*/  VIADDMNMX R0, R2, -R4, RZ, !PT ;  /* 0x8000000402007246 */ /* 0x004fc600078001ff */
[----:B------:R-:W-:Y:S04]  /*01d0*/  STS [R11+0x64], R4 ;  /* 0x000064040b007388 */ /* 0x000fe80000000800 */
[----:B------:R-:W-:Y:S04]  /*01e0*/  STS [R11+0xc8], R0 ;  /* 0x0000c8000b007388 */ /* 0x000fe80000000800 */
[----:B------:R-:W-:Y:S01]  /*01f0*/  STG.E desc[UR6][R6.64], R0 ;  /* 0x0000000006007986 */ /* 0x000fe2000c101906 */
[----:B------:R-:W-:Y:S05]  /*0200*/  EXIT ;  /* 0x000000000000794d */ /* 0x000fea0003800000 */
.L_x_0:
[----:B------:R-:W-:-:S00]  /*0210*/  BRA `(.L_x_0) ;  /* 0xfffffffc00fc7947 */ /* 0x000fc0000383ffff */
[----:B------:R-:W-:-:S00]  /*0220*/  NOP ;  /* 0x0000000000007918 */ /* 0x000fc00000000000 */
        /* <DEDUP_REMOVED lines=13> */
.L_x_3:


//--------------------- .text._Z25callOperationSharedStaticPiS_S_i --------------------------
	.section	.text._Z25callOperationSharedStaticPiS_S_i,"ax",@progbits
	.align	128
        .global         _Z25callOperationSharedStaticPiS_S_i
        .type           _Z25callOperationSharedStaticPiS_S_i,@function
        .size           _Z25callOperationSharedStaticPiS_S_i,(.L_x_4 - _Z25callOperationSharedStaticPiS_S_i)
        .other          _Z25callOperationSharedStaticPiS_S_i,@"STO_CUDA_ENTRY STV_DEFAULT"
_Z25callOperationSharedStaticPiS_S_i:
.text._Z25callOperationSharedStaticPiS_S_i:
        /* <DEDUP_REMOVED lines=21> */
[----:B--2---:R-:W-:-:S05]  /*0150*/  IMAD.WIDE R2, R9, 0x4, R2 ;  /* 0x0000000409027825 */ /* 0x004fca00078e0202 */
[----:B------:R0:W4:Y:S01]  /*0160*/  LDG.E R0, desc[UR8][R2.64] ;  /* 0x0000000802007981 */ /* 0x000122000c1e1900 */
[----:B------:R-:W-:Y:S02]  /*0170*/  UMOV UR4, 0x400 ;  /* 0x0000040000047882 */ /* 0x000fe40000000000 */
[----:B------:R-:W-:Y:S02]  /*0180*/  UIADD3 UR5, UPT, UPT, UR4, 0x64, URZ ;  /* 0x0000006404057890 */ /* 0x000fe4000fffe0ff */
[----:B---3--:R-:W-:Y:S02]  /*0190*/  ULEA UR4, UR6, UR4, 0x18 ;  /* 0x0000000406047291 */ /* 0x008fe4000f8ec0ff */
[----:B------:R-:W-:-:S04]  /*01a0*/  ULEA UR5, UR6, UR5, 0x18 ;  /* 0x0000000506057291 */ /* 0x000fc8000f8ec0ff */
[C---:B------:R-:W-:Y:S01]  /*01b0*/  LEA R11, R9.reuse, UR4, 0x2 ;  /* 0x00000004090b7c11 */ /* 0x040fe2000f8e10ff */
[C---:B0-----:R-:W-:Y:S01]  /*01c0*/  IMAD.WIDE R2, R9.reuse, 0x4, R6 ;  /* 0x0000000409027825 */ /* 0x041fe200078e0206 */
[----:B------:R-:W-:Y:S02]  /*01d0*/  LEA R8, R9, UR5, 0x2 ;  /* 0x0000000509087c11 */ /* 0x000fe4000f8e10ff */
[----:B----4-:R-:W-:Y:S01]  /*01e0*/  VIADDMNMX R13, R0, -R5, RZ, !PT ;  /* 0x80000005000d7246 */ /* 0x010fe200078001ff */
[----:B------:R-:W-:Y:S04]  /*01f0*/  STS [R11], R0 ;  /* 0x000000000b007388 */ /* 0x000fe80000000800 */
[----:B------:R-:W-:Y:S04]  /*0200*/  STS [R8], R13 ;  /* 0x0000000d08007388 */ /* 0x000fe80000000800 */
[----:B------:R-:W-:Y:S01]  /*0210*/  STG.E desc[UR8][R2.64], R13 ;  /* 0x0000000d02007986 */ /* 0x000fe2000c101908 */
[----:B------:R-:W-:Y:S05]  /*0220*/  EXIT ;  /* 0x000000000000794d */ /* 0x000fea0003800000 */
.L_x_1:
        /* <DEDUP_REMOVED lines=13> */
.L_x_4:


//--------------------- .text._Z13callOperationPiS_S_i --------------------------
	.section	.text._Z13callOperationPiS_S_i,"ax",@progbits
	.align	128
        .global         _Z13callOperationPiS_S_i
        .type           _Z13callOperationPiS_S_i,@function
        .size           _Z13callOperationPiS_S_i,(.L_x_5 - _Z13callOperationPiS_S_i)
        .other          _Z13callOperationPiS_S_i,@"STO_CUDA_ENTRY STV_DEFAULT"
_Z13callOperationPiS_S_i:
.text._Z13callOperationPiS_S_i:
        /* <DEDUP_REMOVED lines=17> */
[----:B------:R-:W3:Y:S01]  /*0110*/  LDC.64 R6, c[0x0][0x390] ;  /* 0x0000e400ff067b82 */ /* 0x000ee20000000a00 */
[----:B0-----:R-:W-:-:S06]  /*0120*/  IMAD.WIDE R2, R9, 0x4, R2 ;  /* 0x0000000409027825 */ /* 0x001fcc00078e0202 */
[----:B-1----:R-:W4:Y:S01]  /*0130*/  LDG.E R2, desc[UR4][R2.64] ;  /* 0x0000000402027981 */ /* 0x002f22000c1e1900 */
[----:B--2---:R-:W-:-:S06]  /*0140*/  IMAD.WIDE R4, R9, 0x4, R4 ;  /* 0x0000000409047825 */ /* 0x004fcc00078e0204 */
[----:B------:R-:W4:Y:S01]  /*0150*/  LDG.E R5, desc[UR4][R4.64] ;  /* 0x0000000404057981 */ /* 0x000f22000c1e1900 */
[----:B---3--:R-:W-:Y:S01]  /*0160*/  IMAD.WIDE R6, R9, 0x4, R6 ;  /* 0x0000000409067825 */ /* 0x008fe200078e0206 */
[----:B----4-:R-:W-:-:S05]  /*0170*/  VIADDMNMX R9, R2, -R5, RZ, !PT ;  /* 0x8000000502097246 */ /* 0x010fca00078001ff */
[----:B------:R-:W-:Y:S01]  /*0180*/  STG.E desc[UR4][R6.64], R9 ;  /* 0x0000000906007986 */ /* 0x000fe2000c101904 */
[----:B------:R-:W-:Y:S05]  /*0190*/  EXIT ;  /* 0x000000000000794d */ /* 0x000fea0003800000 */
.L_x_2:
        /* <DEDUP_REMOVED lines=14> */
.L_x_5:


//--------------------- .nv.shared._Z26callOperationSharedDynamicPiS_S_i --------------------------
	.section	.nv.shared._Z26callOperationSharedDynamicPiS_S_i,"aw",@nobits
	.sectionflags	@""
	.align	16
	.zero		1024


//--------------------- .nv.shared.reserved.0     --------------------------
	.section	.nv.shared.reserved.0,"aw",@nobits
	.weak		__nv_reservedSMEM_offset_0_alias
	.size		__nv_reservedSMEM_offset_0_alias, 0, 64
	.other		__nv_reservedSMEM_offset_0_alias,@"STO_CUDA_RESERVED_SHARED STV_DEFAULT"
__nv_reservedSMEM_offset_0_alias:
	.zero		0
	.zero		64


//--------------------- .nv.shared._Z25callOperationSharedStaticPiS_S_i --------------------------
	.section	.nv.shared._Z25callOperationSharedStaticPiS_S_i,"aw",@nobits
	.sectionflags	@""
	.align	16
.nv.shared._Z25callOperationSharedStaticPiS_S_i:
	.zero		1232


//--------------------- .nv.shared._Z13callOperationPiS_S_i --------------------------
	.section	.nv.shared._Z13callOperationPiS_S_i,"aw",@nobits
	.sectionflags	@""
	.align	16
	.zero		1024


//--------------------- .nv.constant0._Z26callOperationSharedDynamicPiS_S_i --------------------------
	.section	.nv.constant0._Z26callOperationSharedDynamicPiS_S_i,"a",@progbits
	.sectionflags	@""
	.align	4
.nv.constant0._Z26callOperationSharedDynamicPiS_S_i:
	.zero		924


//--------------------- .nv.constant0._Z25callOperationSharedStaticPiS_S_i --------------------------
	.section	.nv.constant0._Z25callOperationSharedStaticPiS_S_i,"a",@progbits
	.sectionflags	@""
	.align	4
.nv.constant0._Z25callOperationSharedStaticPiS_S_i:
	.zero		924


//--------------------- .nv.constant0._Z13callOperationPiS_S_i --------------------------
	.section	.nv.constant0._Z13callOperationPiS_S_i,"a",@progbits
	.sectionflags	@""
	.align	4
.nv.constant0._Z13callOperationPiS_S_i:
	.zero		924


//--------------------- SYMBOLS --------------------------

	.type		.nv.reservedSmem.offset0,@object
	.size		.nv.reservedSmem.offset0,0x4
	.type		.nv.reservedSmem.cap,@object
	.size		.nv.reservedSmem.cap,0x4
